//
// Generated by NVIDIA NVVM Compiler
//
// Compiler Build ID: CL-36424714
// Cuda compilation tools, release 13.0, V13.0.88
// Based on NVVM 20.0.0
//

.version 9.0
.target sm_100
.address_size 64

	// .globl	_Z8kahanSumPfiS_

.visible .entry _Z8kahanSumPfiS_(
	.param .u64 .ptr .align 1 _Z8kahanSumPfiS__param_0,
	.param .u32 _Z8kahanSumPfiS__param_1,
	.param .u64 .ptr .align 1 _Z8kahanSumPfiS__param_2
)
{
	.reg .pred 	%p<3>;
	.reg .b32 	%r<11>;
	.reg .b32 	%f<15>;
	.reg .b64 	%rd<7>;

	ld.param.u64 	%rd2, [_Z8kahanSumPfiS__param_0];
	ld.param.u32 	%r6, [_Z8kahanSumPfiS__param_1];
	ld.param.u64 	%rd3, [_Z8kahanSumPfiS__param_2];
	mov.u32 	%r7, %ctaid.x;
	mov.u32 	%r1, %ntid.x;
	mov.u32 	%r8, %tid.x;
	mad.lo.s32 	%r10, %r7, %r1, %r8;
	setp.ge.s32 	%p1, %r10, %r6;
	mov.f32 	%f14, 0f00000000;
	@%p1 bra 	$L__BB0_3;
	mov.u32 	%r9, %nctaid.x;
	mul.lo.s32 	%r3, %r9, %r1;
	cvta.to.global.u64 	%rd1, %rd2;
	mov.f32 	%f12, 0f00000000;
	mov.f32 	%f13, %f12;
$L__BB0_2:
	mul.wide.s32 	%rd4, %r10, 4;
	add.s64 	%rd5, %rd1, %rd4;
	ld.global.f32 	%f8, [%rd5];
	sub.f32 	%f9, %f8, %f12;
	add.f32 	%f14, %f13, %f9;
	sub.f32 	%f10, %f14, %f13;
	sub.f32 	%f12, %f10, %f9;
	add.s32 	%r10, %r10, %r3;
	setp.lt.s32 	%p2, %r10, %r6;
	mov.f32 	%f13, %f14;
	@%p2 bra 	$L__BB0_2;
$L__BB0_3:
	cvta.to.global.u64 	%rd6, %rd3;
	atom.global.add.f32 	%f11, [%rd6], %f14;
	ret;

}


// ===== COMPILED SASS (sm_100) =====

	.target	sm_100

	.elftype	@"ET_EXEC"


//--------------------- .note.nv.tkinfo           --------------------------
	.section	.note.nv.tkinfo,"",@"SHT_NOTE"
	.sectionflags	@"SHF_NOTE_NV_TKINFO"
	.tkinfo
        /*0018*/ 	.word	0x00000002
        /*0030*/ 	.string	""
        /*0030*/ 	.string	"ptxas"
        /*0030*/ 	.string	"Cuda compilation tools, release 13.0, V13.0.88"
        /*0030*/ 	.string	"Build cuda_13.0.r13.0/compiler.36424714_0"
        /*0030*/ 	.string	"-arch sm_100 -m 64 "



//--------------------- .note.nv.cuinfo           --------------------------
	.section	.note.nv.cuinfo,"",@"SHT_NOTE"
	.sectionflags	@"SHF_NOTE_NV_CUINFO"
        /*0018*/ 	.short	0x0002
        /*001a*/ 	.short	0x0064
        /*001c*/ 	.short	0x0082
	.zero		2


//--------------------- .nv.info                  --------------------------
	.section	.nv.info,"",@"SHT_CUDA_INFO"
	.align	4


	//----- nvinfo : EIATTR_REGCOUNT
	.align		4
        /*0000*/ 	.byte	0x04, 0x2f
        /*0002*/ 	.short	(.L_1 - .L_0)
	.align		4
.L_0:
        /*0004*/ 	.word	index@(_Z8kahanSumPfiS_)
        /*0008*/ 	.word	0x0000000e


	//----- nvinfo : EIATTR_FRAME_SIZE
	.align		4
.L_1:
        /*000c*/ 	.byte	0x04, 0x11
        /*000e*/ 	.short	(.L_3 - .L_2)
	.align		4
.L_2:
        /*0010*/ 	.word	index@(_Z8kahanSumPfiS_)
        /*0014*/ 	.word	0x00000000


	//----- nvinfo : EIATTR_MIN_STACK_SIZE
	.align		4
.L_3:
        /*0018*/ 	.byte	0x04, 0x12
        /*001a*/ 	.short	(.L_5 - .L_4)
	.align		4
.L_4:
        /*001c*/ 	.word	index@(_Z8kahanSumPfiS_)
        /*0020*/ 	.word	0x00000000
.L_5:


//--------------------- .nv.compat                --------------------------
	.section	.nv.compat,"",@"SHT_CUDA_COMPAT_INFO"
	.align	4
        /*0000*/ 	.byte	0x02, 0x09, 0x00, 0x00, 0x02, 0x02, 0x01, 0x00, 0x02, 0x05, 0x05, 0x00, 0x03, 0x07, 0x01, 0x01
        /*0010*/ 	.byte	0x02, 0x03, 0x00, 0x00, 0x02, 0x06, 0x01, 0x00, 0x04, 0x0b, 0x08, 0x00, 0x09, 0x00, 0x00, 0x00
        /*0020*/ 	.byte	0x00, 0x00, 0x00, 0x00


//--------------------- .nv.info._Z8kahanSumPfiS_ --------------------------
	.section	.nv.info._Z8kahanSumPfiS_,"",@"SHT_CUDA_INFO"
	.sectionflags	@""
	.align	4


	//----- nvinfo : EIATTR_CUDA_API_VERSION
	.align		4
        /*0000*/ 	.byte	0x04, 0x37
        /*0002*/ 	.short	(.L_7 - .L_6)
.L_6:
        /*0004*/ 	.word	0x00000082


	//----- nvinfo : EIATTR_KPARAM_INFO
	.align		4
.L_7:
        /*0008*/ 	.byte	0x04, 0x17
        /*000a*/ 	.short	(.L_9 - .L_8)
.L_8:
        /*000c*/ 	.word	0x00000000
        /*0010*/ 	.short	0x0002
        /*0012*/ 	.short	0x0010
        /*0014*/ 	.byte	0x00, 0xf5, 0x21, 0x00


	//----- nvinfo : EIATTR_KPARAM_INFO
	.align		4
.L_9:
        /*0018*/ 	.byte	0x04, 0x17
        /*001a*/ 	.short	(.L_11 - .L_10)
.L_10:
        /*001c*/ 	.word	0x00000000
        /*0020*/ 	.short	0x0001
        /*0022*/ 	.short	0x0008
        /*0024*/ 	.byte	0x00, 0xf0, 0x11, 0x00


	//----- nvinfo : EIATTR_KPARAM_INFO
	.align		4
.L_11:
        /*0028*/ 	.byte	0x04, 0x17
        /*002a*/ 	.short	(.L_13 - .L_12)
.L_12:
        /*002c*/ 	.word	0x00000000
        /*0030*/ 	.short	0x0000
        /*0032*/ 	.short	0x0000
        /*0034*/ 	.byte	0x00, 0xf5, 0x21, 0x00


	//----- nvinfo : EIATTR_SPARSE_MMA_MASK
	.align		4
.L_13:
        /*0038*/ 	.byte	0x03, 0x50
        /*003a*/ 	.short	0x0000


	//----- nvinfo : EIATTR_MAXREG_COUNT
	.align		4
        /*003c*/ 	.byte	0x03, 0x1b
        /*003e*/ 	.short	0x00ff


	//----- nvinfo : EIATTR_MERCURY_ISA_VERSION
	.align		4
        /*0040*/ 	.byte	0x03, 0x5f
        /*0042*/ 	.short	0x0101


	//----- nvinfo : EIATTR_VRC_CTA_INIT_COUNT
	.align		4
        /*0044*/ 	.byte	0x02, 0x4a
	.zero		1
	.zero		1


	//----- nvinfo : EIATTR_EXIT_INSTR_OFFSETS
	.align		4
        /*0048*/ 	.byte	0x04, 0x1c
        /*004a*/ 	.short	(.L_15 - .L_14)


	//   ....[0]....
.L_14:
        /*004c*/ 	.word	0x00000200


	//----- nvinfo : EIATTR_CRS_STACK_SIZE
	.align		4
.L_15:
        /*0050*/ 	.byte	0x04, 0x1e
        /*0052*/ 	.short	(.L_17 - .L_16)
.L_16:
        /*0054*/ 	.word	0x00000000


	//----- nvinfo : EIATTR_CBANK_PARAM_SIZE
	.align		4
.L_17:
        /*0058*/ 	.byte	0x03, 0x19
        /*005a*/ 	.short	0x0018


	//----- nvinfo : EIATTR_PARAM_CBANK
	.align		4
        /*005c*/ 	.byte	0x04, 0x0a
        /*005e*/ 	.short	(.L_19 - .L_18)
	.align		4
.L_18:
        /*0060*/ 	.word	index@(.nv.constant0._Z8kahanSumPfiS_)
        /*0064*/ 	.short	0x0380
        /*0066*/ 	.short	0x0018


	//----- nvinfo : EIATTR_SW_WAR
	.align		4
.L_19:
        /*0068*/ 	.byte	0x04, 0x36
        /*006a*/ 	.short	(.L_21 - .L_20)
.L_20:
        /*006c*/ 	.word	0x00000008
.L_21:


//--------------------- .nv.callgraph             --------------------------
	.section	.nv.callgraph,"",@"SHT_CUDA_CALLGRAPH"
	.align	4
	.sectionentsize	8
	.align		4
        /*0000*/ 	.word	0x00000000
	.align		4
        /*0004*/ 	.word	0xffffffff
	.align		4
        /*0008*/ 	.word	0x00000000
	.align		4
        /*000c*/ 	.word	0xfffffffe
	.align		4
        /*0010*/ 	.word	0x00000000
	.align		4
        /*0014*/ 	.word	0xfffffffd
	.align		4
        /*0018*/ 	.word	0x00000000
	.align		4
        /*001c*/ 	.word	0xfffffffc


//--------------------- .text._Z8kahanSumPfiS_    --------------------------
	.section	.text._Z8kahanSumPfiS_,"ax",@progbits
	.align	128
        .global         _Z8kahanSumPfiS_
        .type           _Z8kahanSumPfiS_,@function
        .size           _Z8kahanSumPfiS_,(.L_x_5 - _Z8kahanSumPfiS_)
        .other          _Z8kahanSumPfiS_,@"STO_CUDA_ENTRY STV_DEFAULT"
_Z8kahanSumPfiS_:
.text._Z8kahanSumPfiS_:
[----:B------:R-:W-:Y:S01]  /*0000*/  LDC R1, c[0x0][0x37c] ;  /* 0x0000df00ff017b82 */ /* 0x000fe20000000800 */
[----:B------:R-:W0:Y:S07]  /*0010*/  S2R R0, SR_TID.X ;  /* 0x0000000000007919 */ /* 0x000e2e0000002100 */
[----:B------:R-:W0:Y:S01]  /*0020*/  S2UR UR6, SR_CTAID.X ;  /* 0x00000000000679c3 */ /* 0x000e220000002500 */
[----:B------:R-:W1:Y:S01]  /*0030*/  LDCU UR7, c[0x0][0x388] ;  /* 0x00007100ff0777ac */ /* 0x000e620008000800 */
[----:B------:R-:W-:Y:S01]  /*0040*/  BSSY.RECONVERGENT B0, `(.L_x_0) ;  /* 0x0000019000007945 */ /* 0x000fe20003800200 */
[----:B------:R-:W-:Y:S01]  /*0050*/  HFMA2 R5, -RZ, RZ, 0, 0 ;  /* 0x00000000ff057431 */ /* 0x000fe200000001ff */
[----:B------:R-:W2:Y:S04]  /*0060*/  LDCU.64 UR4, c[0x0][0x358] ;  /* 0x00006b00ff0477ac */ /* 0x000ea80008000a00 */
[----:B------:R-:W0:Y:S02]  /*0070*/  LDC R7, c[0x0][0x360] ;  /* 0x0000d800ff077b82 */ /* 0x000e240000000800 */
[----:B0-----:R-:W-:-:S05]  /*0080*/  IMAD R0, R7, UR6, R0 ;  /* 0x0000000607007c24 */ /* 0x001fca000f8e0200 */
[----:B-1----:R-:W-:-:S13]  /*0090*/  ISETP.GE.AND P0, PT, R0, UR7, PT ;  /* 0x0000000700007c0c */ /* 0x002fda000bf06270 */
[----:B--2---:R-:W-:Y:S05]  /*00a0*/  @P0 BRA `(.L_x_1) ;  /* 0x0000000000480947 */ /* 0x004fea0003800000 */
[----:B------:R-:W0:Y:S01]  /*00b0*/  LDC.64 R4, c[0x0][0x380] ;  /* 0x0000e000ff047b82 */ /* 0x000e220000000a00 */
[----:B------:R-:W1:Y:S01]  /*00c0*/  LDCU UR6, c[0x0][0x370] ;  /* 0x00006e00ff0677ac */ /* 0x000e620008000800 */
[----:B------:R-:W-:Y:S01]  /*00d0*/  BSSY.RECONVERGENT B1, `(.L_x_2) ;  /* 0x000000e000017945 */ /* 0x000fe20003800200 */
[----:B------:R-:W-:Y:S02]  /*00e0*/  MOV R6, RZ ;  /* 0x000000ff00067202 */ /* 0x000fe40000000f00 */
[----:B------:R-:W-:Y:S01]  /*00f0*/  MOV R8, RZ ;  /* 0x000000ff00087202 */ /* 0x000fe20000000f00 */
[----:B-1----:R-:W-:-:S07]  /*0100*/  IMAD R7, R7, UR6, RZ ;  /* 0x0000000607077c24 */ /* 0x002fce000f8e02ff */
.L_x_3:
[----:B0-----:R-:W-:-:S06]  /*0110*/  IMAD.WIDE R2, R0, 0x4, R4 ;  /* 0x0000000400027825 */ /* 0x001fcc00078e0204 */
[----:B------:R-:W2:Y:S01]  /*0120*/  LDG.E R3, desc[UR4][R2.64] ;  /* 0x0000000402037981 */ /* 0x000ea2000c1e1900 */
[----:B------:R-:W-:-:S04]  /*0130*/  IADD3 R0, PT, PT, R7, R0, RZ ;  /* 0x0000000007007210 */ /* 0x000fc80007ffe0ff */
[----:B------:R-:W-:Y:S01]  /*0140*/  ISETP.GE.AND P0, PT, R0, UR7, PT ;  /* 0x0000000700007c0c */ /* 0x000fe2000bf06270 */
[----:B--2---:R-:W-:-:S04]  /*0150*/  FADD R9, R3, -R6 ;  /* 0x8000000603097221 */ /* 0x004fc80000000000 */
[----:B------:R-:W-:-:S04]  /*0160*/  FADD R11, R9, R8 ;  /* 0x00000008090b7221 */ /* 0x000fc80000000000 */
[----:B------:R-:W-:Y:S01]  /*0170*/  FADD R6, R11, -R8 ;  /* 0x800000080b067221 */ /* 0x000fe20000000000 */
[----:B------:R-:W-:-:S03]  /*0180*/  MOV R8, R11 ;  /* 0x0000000b00087202 */ /* 0x000fc60000000f00 */
[----:B------:R-:W-:Y:S01]  /*0190*/  FADD R6, -R9, R6 ;  /* 0x0000000609067221 */ /* 0x000fe20000000100 */
[----:B------:R-:W-:Y:S06]  /*01a0*/  @!P0 BRA `(.L_x_3) ;  /* 0xfffffffc00d88947 */ /* 0x000fec000383ffff */
[----:B------:R-:W-:Y:S05]  /*01b0*/  BSYNC.RECONVERGENT B1 ;  /* 0x0000000000017941 */ /* 0x000fea0003800200 */
.L_x_2:
[----:B------:R-:W-:-:S07]  /*01c0*/  MOV R5, R11 ;  /* 0x0000000b00057202 */ /* 0x000fce0000000f00 */
.L_x_1:
[----:B------:R-:W-:Y:S05]  /*01d0*/  BSYNC.RECONVERGENT B0 ;  /* 0x0000000000007941 */ /* 0x000fea0003800200 */
.L_x_0:
[----:B------:R-:W0:Y:S02]  /*01e0*/  LDC.64 R2, c[0x0][0x390] ;  /* 0x0000e400ff027b82 */ /* 0x000e240000000a00 */
[----:B0-----:R-:W-:Y:S01]  /*01f0*/  REDG.E.ADD.F32.FTZ.RN.STRONG.GPU desc[UR4][R2.64], R5 ;  /* 0x00000005020079a6 */ /* 0x001fe2000c12f304 */
[----:B------:R-:W-:Y:S05]  /*0200*/  EXIT ;  /* 0x000000000000794d */ /* 0x000fea0003800000 */
.L_x_4:
[----:B------:R-:W-:-:S00]  /*0210*/  BRA `(.L_x_4) ;  /* 0xfffffffc00fc7947 */ /* 0x000fc0000383ffff */
[----:B------:R-:W-:-:S00]  /*0220*/  NOP ;  /* 0x0000000000007918 */ /* 0x000fc00000000000 */
        /* <DEDUP_REMOVED lines=13> */
.L_x_5:


//--------------------- .nv.shared.reserved.0     --------------------------
	.section	.nv.shared.reserved.0,"aw",@nobits
	.weak		__nv_reservedSMEM_offset_0_alias
	.size		__nv_reservedSMEM_offset_0_alias, 0, 64
	.other		__nv_reservedSMEM_offset_0_alias,@"STO_CUDA_RESERVED_SHARED STV_DEFAULT"
__nv_reservedSMEM_offset_0_alias:
	.zero		0
	.zero		64


//--------------------- .nv.constant0._Z8kahanSumPfiS_ --------------------------
	.section	.nv.constant0._Z8kahanSumPfiS_,"a",@progbits
	.sectionflags	@""
	.align	4
.nv.constant0._Z8kahanSumPfiS_:
	.zero		920


//--------------------- SYMBOLS --------------------------

	.type		.nv.reservedSmem.offset0,@object
	.size		.nv.reservedSmem.offset0,0x4
